//
// Generated by NVIDIA NVVM Compiler
//
// Compiler Build ID: CL-36424714
// Cuda compilation tools, release 13.0, V13.0.88
// Based on NVVM 20.0.0
//

.version 9.0
.target sm_100
.address_size 64

	// .globl	_ZN3cub18CUB_300001_SM_10006detail11EmptyKernelIvEEvv
.global .align 1 .b8 _ZN30_INTERNAL_f45e882c_4_k_cu_main4cuda3std3__45__cpo5beginE[1];
.global .align 1 .b8 _ZN30_INTERNAL_f45e882c_4_k_cu_main4cuda3std3__45__cpo3endE[1];
.global .align 1 .b8 _ZN30_INTERNAL_f45e882c_4_k_cu_main4cuda3std3__45__cpo6cbeginE[1];
.global .align 1 .b8 _ZN30_INTERNAL_f45e882c_4_k_cu_main4cuda3std3__45__cpo4cendE[1];
.global .align 1 .b8 _ZN30_INTERNAL_f45e882c_4_k_cu_main4cuda3std3__45__cpo6rbeginE[1];
.global .align 1 .b8 _ZN30_INTERNAL_f45e882c_4_k_cu_main4cuda3std3__45__cpo4rendE[1];
.global .align 1 .b8 _ZN30_INTERNAL_f45e882c_4_k_cu_main4cuda3std3__45__cpo7crbeginE[1];
.global .align 1 .b8 _ZN30_INTERNAL_f45e882c_4_k_cu_main4cuda3std3__45__cpo5crendE[1];
.global .align 1 .b8 _ZN30_INTERNAL_f45e882c_4_k_cu_main4cuda3std3__432_GLOBAL__N__f45e882c_4_k_cu_main6ignoreE[1];
.global .align 1 .b8 _ZN30_INTERNAL_f45e882c_4_k_cu_main4cuda3std3__419piecewise_constructE[1];
.global .align 1 .b8 _ZN30_INTERNAL_f45e882c_4_k_cu_main4cuda3std3__48in_placeE[1];
.global .align 1 .b8 _ZN30_INTERNAL_f45e882c_4_k_cu_main4cuda3std3__420unreachable_sentinelE[1];
.global .align 1 .b8 _ZN30_INTERNAL_f45e882c_4_k_cu_main4cuda3std3__47nulloptE[1];
.global .align 1 .b8 _ZN30_INTERNAL_f45e882c_4_k_cu_main4cuda3std3__48unexpectE[1];
.global .align 1 .b8 _ZN30_INTERNAL_f45e882c_4_k_cu_main4cuda3std6ranges3__45__cpo4swapE[1];
.global .align 1 .b8 _ZN30_INTERNAL_f45e882c_4_k_cu_main4cuda3std6ranges3__45__cpo9iter_moveE[1];
.global .align 1 .b8 _ZN30_INTERNAL_f45e882c_4_k_cu_main4cuda3std6ranges3__45__cpo5beginE[1];
.global .align 1 .b8 _ZN30_INTERNAL_f45e882c_4_k_cu_main4cuda3std6ranges3__45__cpo3endE[1];
.global .align 1 .b8 _ZN30_INTERNAL_f45e882c_4_k_cu_main4cuda3std6ranges3__45__cpo6cbeginE[1];
.global .align 1 .b8 _ZN30_INTERNAL_f45e882c_4_k_cu_main4cuda3std6ranges3__45__cpo4cendE[1];
.global .align 1 .b8 _ZN30_INTERNAL_f45e882c_4_k_cu_main4cuda3std6ranges3__45__cpo7advanceE[1];
.global .align 1 .b8 _ZN30_INTERNAL_f45e882c_4_k_cu_main4cuda3std6ranges3__45__cpo9iter_swapE[1];
.global .align 1 .b8 _ZN30_INTERNAL_f45e882c_4_k_cu_main4cuda3std6ranges3__45__cpo4nextE[1];
.global .align 1 .b8 _ZN30_INTERNAL_f45e882c_4_k_cu_main4cuda3std6ranges3__45__cpo4prevE[1];
.global .align 1 .b8 _ZN30_INTERNAL_f45e882c_4_k_cu_main4cuda3std6ranges3__45__cpo4dataE[1];
.global .align 1 .b8 _ZN30_INTERNAL_f45e882c_4_k_cu_main4cuda3std6ranges3__45__cpo5cdataE[1];
.global .align 1 .b8 _ZN30_INTERNAL_f45e882c_4_k_cu_main4cuda3std6ranges3__45__cpo4sizeE[1];
.global .align 1 .b8 _ZN30_INTERNAL_f45e882c_4_k_cu_main4cuda3std6ranges3__45__cpo5ssizeE[1];
.global .align 1 .b8 _ZN30_INTERNAL_f45e882c_4_k_cu_main4cuda3std6ranges3__45__cpo8distanceE[1];
.global .align 1 .b8 _ZN30_INTERNAL_f45e882c_4_k_cu_main6thrust24THRUST_300001_SM_1000_NS8cuda_cub3parE[1];
.global .align 1 .b8 _ZN30_INTERNAL_f45e882c_4_k_cu_main6thrust24THRUST_300001_SM_1000_NS8cuda_cub10par_nosyncE[1];
.global .align 1 .b8 _ZN30_INTERNAL_f45e882c_4_k_cu_main6thrust24THRUST_300001_SM_1000_NS6system6detail10sequential3seqE[1];
.global .align 1 .b8 _ZN30_INTERNAL_f45e882c_4_k_cu_main6thrust24THRUST_300001_SM_1000_NS12placeholders2_1E[1];
.global .align 1 .b8 _ZN30_INTERNAL_f45e882c_4_k_cu_main6thrust24THRUST_300001_SM_1000_NS12placeholders2_2E[1];
.global .align 1 .b8 _ZN30_INTERNAL_f45e882c_4_k_cu_main6thrust24THRUST_300001_SM_1000_NS12placeholders2_3E[1];
.global .align 1 .b8 _ZN30_INTERNAL_f45e882c_4_k_cu_main6thrust24THRUST_300001_SM_1000_NS12placeholders2_4E[1];
.global .align 1 .b8 _ZN30_INTERNAL_f45e882c_4_k_cu_main6thrust24THRUST_300001_SM_1000_NS12placeholders2_5E[1];
.global .align 1 .b8 _ZN30_INTERNAL_f45e882c_4_k_cu_main6thrust24THRUST_300001_SM_1000_NS12placeholders2_6E[1];
.global .align 1 .b8 _ZN30_INTERNAL_f45e882c_4_k_cu_main6thrust24THRUST_300001_SM_1000_NS12placeholders2_7E[1];
.global .align 1 .b8 _ZN30_INTERNAL_f45e882c_4_k_cu_main6thrust24THRUST_300001_SM_1000_NS12placeholders2_8E[1];
.global .align 1 .b8 _ZN30_INTERNAL_f45e882c_4_k_cu_main6thrust24THRUST_300001_SM_1000_NS12placeholders2_9E[1];
.global .align 1 .b8 _ZN30_INTERNAL_f45e882c_4_k_cu_main6thrust24THRUST_300001_SM_1000_NS12placeholders3_10E[1];
.global .align 1 .b8 _ZN30_INTERNAL_f45e882c_4_k_cu_main6thrust24THRUST_300001_SM_1000_NS3seqE[1];

.visible .entry _ZN3cub18CUB_300001_SM_10006detail11EmptyKernelIvEEvv()
{


	ret;

}


// ===== COMPILED SASS (sm_100) =====

	.target	sm_100

	.elftype	@"ET_EXEC"


//--------------------- .note.nv.tkinfo           --------------------------
	.section	.note.nv.tkinfo,"",@"SHT_NOTE"
	.sectionflags	@"SHF_NOTE_NV_TKINFO"
	.tkinfo
        /*0018*/ 	.word	0x00000002
        /*0030*/ 	.string	""
        /*0030*/ 	.string	"ptxas"
        /*0030*/ 	.string	"Cuda compilation tools, release 13.0, V13.0.88"
        /*0030*/ 	.string	"Build cuda_13.0.r13.0/compiler.36424714_0"
        /*0030*/ 	.string	"-arch sm_100 -m 64 "



//--------------------- .note.nv.cuinfo           --------------------------
	.section	.note.nv.cuinfo,"",@"SHT_NOTE"
	.sectionflags	@"SHF_NOTE_NV_CUINFO"
        /*0018*/ 	.short	0x0002
        /*001a*/ 	.short	0x0064
        /*001c*/ 	.short	0x0082
	.zero		2


//--------------------- .nv.info                  --------------------------
	.section	.nv.info,"",@"SHT_CUDA_INFO"
	.align	4


	//----- nvinfo : EIATTR_REGCOUNT
	.align		4
        /*0000*/ 	.byte	0x04, 0x2f
        /*0002*/ 	.short	(.L_44 - .L_43)
	.align		4
.L_43:
        /*0004*/ 	.word	index@(_ZN3cub18CUB_300001_SM_10006detail11EmptyKernelIvEEvv)
        /*0008*/ 	.word	0x00000004


	//----- nvinfo : EIATTR_FRAME_SIZE
	.align		4
.L_44:
        /*000c*/ 	.byte	0x04, 0x11
        /*000e*/ 	.short	(.L_46 - .L_45)
	.align		4
.L_45:
        /*0010*/ 	.word	index@(_ZN3cub18CUB_300001_SM_10006detail11EmptyKernelIvEEvv)
        /*0014*/ 	.word	0x00000000


	//----- nvinfo : EIATTR_MIN_STACK_SIZE
	.align		4
.L_46:
        /*0018*/ 	.byte	0x04, 0x12
        /*001a*/ 	.short	(.L_48 - .L_47)
	.align		4
.L_47:
        /*001c*/ 	.word	index@(_ZN3cub18CUB_300001_SM_10006detail11EmptyKernelIvEEvv)
        /*0020*/ 	.word	0x00000000
.L_48:


//--------------------- .nv.compat                --------------------------
	.section	.nv.compat,"",@"SHT_CUDA_COMPAT_INFO"
	.align	4
        /*0000*/ 	.byte	0x02, 0x09, 0x00, 0x00, 0x02, 0x02, 0x01, 0x00, 0x02, 0x05, 0x05, 0x00, 0x03, 0x07, 0x01, 0x01
        /*0010*/ 	.byte	0x02, 0x03, 0x00, 0x00, 0x02, 0x06, 0x01, 0x00, 0x04, 0x0b, 0x08, 0x00, 0x09, 0x00, 0x00, 0x00
        /*0020*/ 	.byte	0x00, 0x00, 0x00, 0x00


//--------------------- .nv.info._ZN3cub18CUB_300001_SM_10006detail11EmptyKernelIvEEvv --------------------------
	.section	.nv.info._ZN3cub18CUB_300001_SM_10006detail11EmptyKernelIvEEvv,"",@"SHT_CUDA_INFO"
	.sectionflags	@""
	.align	4


	//----- nvinfo : EIATTR_CUDA_API_VERSION
	.align		4
        /*0000*/ 	.byte	0x04, 0x37
        /*0002*/ 	.short	(.L_50 - .L_49)
.L_49:
        /*0004*/ 	.word	0x00000082


	//----- nvinfo : EIATTR_SPARSE_MMA_MASK
	.align		4
.L_50:
        /*0008*/ 	.byte	0x03, 0x50
        /*000a*/ 	.short	0x0000


	//----- nvinfo : EIATTR_MAXREG_COUNT
	.align		4
        /*000c*/ 	.byte	0x03, 0x1b
        /*000e*/ 	.short	0x00ff


	//----- nvinfo : EIATTR_MERCURY_ISA_VERSION
	.align		4
        /*0010*/ 	.byte	0x03, 0x5f
        /*0012*/ 	.short	0x0101


	//----- nvinfo : EIATTR_VRC_CTA_INIT_COUNT
	.align		4
        /*0014*/ 	.byte	0x02, 0x4a
	.zero		1
	.zero		1


	//----- nvinfo : EIATTR_EXIT_INSTR_OFFSETS
	.align		4
        /*0018*/ 	.byte	0x04, 0x1c
        /*001a*/ 	.short	(.L_52 - .L_51)


	//   ....[0]....
.L_51:
        /*001c*/ 	.word	0x00000010


	//----- nvinfo : EIATTR_SW_WAR
	.align		4
.L_52:
        /*0020*/ 	.byte	0x04, 0x36
        /*0022*/ 	.short	(.L_54 - .L_53)
.L_53:
        /*0024*/ 	.word	0x00000008
.L_54:


//--------------------- .nv.callgraph             --------------------------
	.section	.nv.callgraph,"",@"SHT_CUDA_CALLGRAPH"
	.align	4
	.sectionentsize	8
	.align		4
        /*0000*/ 	.word	0x00000000
	.align		4
        /*0004*/ 	.word	0xffffffff
	.align		4
        /*0008*/ 	.word	0x00000000
	.align		4
        /*000c*/ 	.word	0xfffffffe
	.align		4
        /*0010*/ 	.word	0x00000000
	.align		4
        /*0014*/ 	.word	0xfffffffd
	.align		4
        /*0018*/ 	.word	0x00000000
	.align		4
        /*001c*/ 	.word	0xfffffffc


//--------------------- .nv.constant4             --------------------------
	.section	.nv.constant4,"a",@progbits
	.align	8
	.align		8
.nv.constant4:
        /*0000*/ 	.dword	_ZN30_INTERNAL_f45e882c_4_k_cu_main4cuda3std3__45__cpo5beginE
	.align		8
        /*0008*/ 	.dword	_ZN30_INTERNAL_f45e882c_4_k_cu_main4cuda3std3__45__cpo3endE
	.align		8
        /*0010*/ 	.dword	_ZN30_INTERNAL_f45e882c_4_k_cu_main4cuda3std3__45__cpo6cbeginE
	.align		8
        /*0018*/ 	.dword	_ZN30_INTERNAL_f45e882c_4_k_cu_main4cuda3std3__45__cpo4cendE
	.align		8
        /*0020*/ 	.dword	_ZN30_INTERNAL_f45e882c_4_k_cu_main4cuda3std3__45__cpo6rbeginE
	.align		8
        /*0028*/ 	.dword	_ZN30_INTERNAL_f45e882c_4_k_cu_main4cuda3std3__45__cpo4rendE
	.align		8
        /*0030*/ 	.dword	_ZN30_INTERNAL_f45e882c_4_k_cu_main4cuda3std3__45__cpo7crbeginE
	.align		8
        /*0038*/ 	.dword	_ZN30_INTERNAL_f45e882c_4_k_cu_main4cuda3std3__45__cpo5crendE
	.align		8
        /*0040*/ 	.dword	_ZN30_INTERNAL_f45e882c_4_k_cu_main4cuda3std3__432_GLOBAL__N__f45e882c_4_k_cu_main6ignoreE
	.align		8
        /*0048*/ 	.dword	_ZN30_INTERNAL_f45e882c_4_k_cu_main4cuda3std3__419piecewise_constructE
	.align		8
        /*0050*/ 	.dword	_ZN30_INTERNAL_f45e882c_4_k_cu_main4cuda3std3__48in_placeE
	.align		8
        /*0058*/ 	.dword	_ZN30_INTERNAL_f45e882c_4_k_cu_main4cuda3std3__420unreachable_sentinelE
	.align		8
        /*0060*/ 	.dword	_ZN30_INTERNAL_f45e882c_4_k_cu_main4cuda3std3__47nulloptE
	.align		8
        /*0068*/ 	.dword	_ZN30_INTERNAL_f45e882c_4_k_cu_main4cuda3std3__48unexpectE
	.align		8
        /*0070*/ 	.dword	_ZN30_INTERNAL_f45e882c_4_k_cu_main4cuda3std6ranges3__45__cpo4swapE
	.align		8
        /*0078*/ 	.dword	_ZN30_INTERNAL_f45e882c_4_k_cu_main4cuda3std6ranges3__45__cpo9iter_moveE
	.align		8
        /*0080*/ 	.dword	_ZN30_INTERNAL_f45e882c_4_k_cu_main4cuda3std6ranges3__45__cpo5beginE
	.align		8
        /*0088*/ 	.dword	_ZN30_INTERNAL_f45e882c_4_k_cu_main4cuda3std6ranges3__45__cpo3endE
	.align		8
        /*0090*/ 	.dword	_ZN30_INTERNAL_f45e882c_4_k_cu_main4cuda3std6ranges3__45__cpo6cbeginE
	.align		8
        /*0098*/ 	.dword	_ZN30_INTERNAL_f45e882c_4_k_cu_main4cuda3std6ranges3__45__cpo4cendE
	.align		8
        /*00a0*/ 	.dword	_ZN30_INTERNAL_f45e882c_4_k_cu_main4cuda3std6ranges3__45__cpo7advanceE
	.align		8
        /*00a8*/ 	.dword	_ZN30_INTERNAL_f45e882c_4_k_cu_main4cuda3std6ranges3__45__cpo9iter_swapE
	.align		8
        /*00b0*/ 	.dword	_ZN30_INTERNAL_f45e882c_4_k_cu_main4cuda3std6ranges3__45__cpo4nextE
	.align		8
        /*00b8*/ 	.dword	_ZN30_INTERNAL_f45e882c_4_k_cu_main4cuda3std6ranges3__45__cpo4prevE
	.align		8
        /*00c0*/ 	.dword	_ZN30_INTERNAL_f45e882c_4_k_cu_main4cuda3std6ranges3__45__cpo4dataE
	.align		8
        /*00c8*/ 	.dword	_ZN30_INTERNAL_f45e882c_4_k_cu_main4cuda3std6ranges3__45__cpo5cdataE
	.align		8
        /*00d0*/ 	.dword	_ZN30_INTERNAL_f45e882c_4_k_cu_main4cuda3std6ranges3__45__cpo4sizeE
	.align		8
        /*00d8*/ 	.dword	_ZN30_INTERNAL_f45e882c_4_k_cu_main4cuda3std6ranges3__45__cpo5ssizeE
	.align		8
        /*00e0*/ 	.dword	_ZN30_INTERNAL_f45e882c_4_k_cu_main4cuda3std6ranges3__45__cpo8distanceE
	.align		8
        /*00e8*/ 	.dword	_ZN30_INTERNAL_f45e882c_4_k_cu_main6thrust24THRUST_300001_SM_1000_NS8cuda_cub3parE
	.align		8
        /*00f0*/ 	.dword	_ZN30_INTERNAL_f45e882c_4_k_cu_main6thrust24THRUST_300001_SM_1000_NS8cuda_cub10par_nosyncE
	.align		8
        /*00f8*/ 	.dword	_ZN30_INTERNAL_f45e882c_4_k_cu_main6thrust24THRUST_300001_SM_1000_NS6system6detail10sequential3seqE
	.align		8
        /*0100*/ 	.dword	_ZN30_INTERNAL_f45e882c_4_k_cu_main6thrust24THRUST_300001_SM_1000_NS12placeholders2_1E
	.align		8
        /*0108*/ 	.dword	_ZN30_INTERNAL_f45e882c_4_k_cu_main6thrust24THRUST_300001_SM_1000_NS12placeholders2_2E
	.align		8
        /*0110*/ 	.dword	_ZN30_INTERNAL_f45e882c_4_k_cu_main6thrust24THRUST_300001_SM_1000_NS12placeholders2_3E
	.align		8
        /*0118*/ 	.dword	_ZN30_INTERNAL_f45e882c_4_k_cu_main6thrust24THRUST_300001_SM_1000_NS12placeholders2_4E
	.align		8
        /*0120*/ 	.dword	_ZN30_INTERNAL_f45e882c_4_k_cu_main6thrust24THRUST_300001_SM_1000_NS12placeholders2_5E
	.align		8
        /*0128*/ 	.dword	_ZN30_INTERNAL_f45e882c_4_k_cu_main6thrust24THRUST_300001_SM_1000_NS12placeholders2_6E
	.align		8
        /*0130*/ 	.dword	_ZN30_INTERNAL_f45e882c_4_k_cu_main6thrust24THRUST_300001_SM_1000_NS12placeholders2_7E
	.align		8
        /*0138*/ 	.dword	_ZN30_INTERNAL_f45e882c_4_k_cu_main6thrust24THRUST_300001_SM_1000_NS12placeholders2_8E
	.align		8
        /*0140*/ 	.dword	_ZN30_INTERNAL_f45e882c_4_k_cu_main6thrust24THRUST_300001_SM_1000_NS12placeholders2_9E
	.align		8
        /*0148*/ 	.dword	_ZN30_INTERNAL_f45e882c_4_k_cu_main6thrust24THRUST_300001_SM_1000_NS12placeholders3_10E
	.align		8
        /*0150*/ 	.dword	_ZN30_INTERNAL_f45e882c_4_k_cu_main6thrust24THRUST_300001_SM_1000_NS3seqE


//--------------------- .text._ZN3cub18CUB_300001_SM_10006detail11EmptyKernelIvEEvv --------------------------
	.section	.text._ZN3cub18CUB_300001_SM_10006detail11EmptyKernelIvEEvv,"ax",@progbits
	.align	128
        .global         _ZN3cub18CUB_300001_SM_10006detail11EmptyKernelIvEEvv
        .type           _ZN3cub18CUB_300001_SM_10006detail11EmptyKernelIvEEvv,@function
        .size           _ZN3cub18CUB_300001_SM_10006detail11EmptyKernelIvEEvv,(.L_x_1 - _ZN3cub18CUB_300001_SM_10006detail11EmptyKernelIvEEvv)
        .other          _ZN3cub18CUB_300001_SM_10006detail11EmptyKernelIvEEvv,@"STO_CUDA_ENTRY STV_DEFAULT"
_ZN3cub18CUB_300001_SM_10006detail11EmptyKernelIvEEvv:
.text._ZN3cub18CUB_300001_SM_10006detail11EmptyKernelIvEEvv:
[----:B------:R-:W-:Y:S01]  /*0000*/  LDC R1, c[0x0][0x37c] ;  /* 0x0000df00ff017b82 */ /* 0x000fe20000000800 */
[----:B------:R-:W-:Y:S05]  /*0010*/  EXIT ;  /* 0x000000000000794d */ /* 0x000fea0003800000 */
.L_x_0:
[----:B------:R-:W-:-:S00]  /*0020*/  BRA `(.L_x_0) ;  /* 0xfffffffc00fc7947 */ /* 0x000fc0000383ffff */
[----:B------:R-:W-:-:S00]  /*0030*/  NOP ;  /* 0x0000000000007918 */ /* 0x000fc00000000000 */
        /* <DEDUP_REMOVED lines=12> */
.L_x_1:


//--------------------- .nv.shared.reserved.0     --------------------------
	.section	.nv.shared.reserved.0,"aw",@nobits
	.weak		__nv_reservedSMEM_offset_0_alias
	.size		__nv_reservedSMEM_offset_0_alias, 0, 64
	.other		__nv_reservedSMEM_offset_0_alias,@"STO_CUDA_RESERVED_SHARED STV_DEFAULT"
__nv_reservedSMEM_offset_0_alias:
	.zero		0
	.zero		64


//--------------------- .nv.global                --------------------------
	.section	.nv.global,"aw",@nobits
.nv.global:
	.type		_ZN30_INTERNAL_f45e882c_4_k_cu_main6thrust24THRUST_300001_SM_1000_NS3seqE,@object
	.size		_ZN30_INTERNAL_f45e882c_4_k_cu_main6thrust24THRUST_300001_SM_1000_NS3seqE,(_ZN30_INTERNAL_f45e882c_4_k_cu_main4cuda3std3__48in_placeE - _ZN30_INTERNAL_f45e882c_4_k_cu_main6thrust24THRUST_300001_SM_1000_NS3seqE)
_ZN30_INTERNAL_f45e882c_4_k_cu_main6thrust24THRUST_300001_SM_1000_NS3seqE:
	.zero		1
	.type		_ZN30_INTERNAL_f45e882c_4_k_cu_main4cuda3std3__48in_placeE,@object
	.size		_ZN30_INTERNAL_f45e882c_4_k_cu_main4cuda3std3__48in_placeE,(_ZN30_INTERNAL_f45e882c_4_k_cu_main4cuda3std6ranges3__45__cpo4sizeE - _ZN30_INTERNAL_f45e882c_4_k_cu_main4cuda3std3__48in_placeE)
_ZN30_INTERNAL_f45e882c_4_k_cu_main4cuda3std3__48in_placeE:
	.zero		1
	.type		_ZN30_INTERNAL_f45e882c_4_k_cu_main4cuda3std6ranges3__45__cpo4sizeE,@object
	.size		_ZN30_INTERNAL_f45e882c_4_k_cu_main4cuda3std6ranges3__45__cpo4sizeE,(_ZN30_INTERNAL_f45e882c_4_k_cu_main6thrust24THRUST_300001_SM_1000_NS12placeholders2_3E - _ZN30_INTERNAL_f45e882c_4_k_cu_main4cuda3std6ranges3__45__cpo4sizeE)
_ZN30_INTERNAL_f45e882c_4_k_cu_main4cuda3std6ranges3__45__cpo4sizeE:
	.zero		1
	.type		_ZN30_INTERNAL_f45e882c_4_k_cu_main6thrust24THRUST_300001_SM_1000_NS12placeholders2_3E,@object
	.size		_ZN30_INTERNAL_f45e882c_4_k_cu_main6thrust24THRUST_300001_SM_1000_NS12placeholders2_3E,(_ZN30_INTERNAL_f45e882c_4_k_cu_main4cuda3std3__45__cpo6cbeginE - _ZN30_INTERNAL_f45e882c_4_k_cu_main6thrust24THRUST_300001_SM_1000_NS12placeholders2_3E)
_ZN30_INTERNAL_f45e882c_4_k_cu_main6thrust24THRUST_300001_SM_1000_NS12placeholders2_3E:
	.zero		1
	.type		_ZN30_INTERNAL_f45e882c_4_k_cu_main4cuda3std3__45__cpo6cbeginE,@object
	.size		_ZN30_INTERNAL_f45e882c_4_k_cu_main4cuda3std3__45__cpo6cbeginE,(_ZN30_INTERNAL_f45e882c_4_k_cu_main4cuda3std6ranges3__45__cpo6cbeginE - _ZN30_INTERNAL_f45e882c_4_k_cu_main4cuda3std3__45__cpo6cbeginE)
_ZN30_INTERNAL_f45e882c_4_k_cu_main4cuda3std3__45__cpo6cbeginE:
	.zero		1
	.type		_ZN30_INTERNAL_f45e882c_4_k_cu_main4cuda3std6ranges3__45__cpo6cbeginE,@object
	.size		_ZN30_INTERNAL_f45e882c_4_k_cu_main4cuda3std6ranges3__45__cpo6cbeginE,(_ZN30_INTERNAL_f45e882c_4_k_cu_main6thrust24THRUST_300001_SM_1000_NS12placeholders2_7E - _ZN30_INTERNAL_f45e882c_4_k_cu_main4cuda3std6ranges3__45__cpo6cbeginE)
_ZN30_INTERNAL_f45e882c_4_k_cu_main4cuda3std6ranges3__45__cpo6cbeginE:
	.zero		1
	.type		_ZN30_INTERNAL_f45e882c_4_k_cu_main6thrust24THRUST_300001_SM_1000_NS12placeholders2_7E,@object
	.size		_ZN30_INTERNAL_f45e882c_4_k_cu_main6thrust24THRUST_300001_SM_1000_NS12placeholders2_7E,(_ZN30_INTERNAL_f45e882c_4_k_cu_main4cuda3std3__45__cpo7crbeginE - _ZN30_INTERNAL_f45e882c_4_k_cu_main6thrust24THRUST_300001_SM_1000_NS12placeholders2_7E)
_ZN30_INTERNAL_f45e882c_4_k_cu_main6thrust24THRUST_300001_SM_1000_NS12placeholders2_7E:
	.zero		1
	.type		_ZN30_INTERNAL_f45e882c_4_k_cu_main4cuda3std3__45__cpo7crbeginE,@object
	.size		_ZN30_INTERNAL_f45e882c_4_k_cu_main4cuda3std3__45__cpo7crbeginE,(_ZN30_INTERNAL_f45e882c_4_k_cu_main4cuda3std6ranges3__45__cpo4nextE - _ZN30_INTERNAL_f45e882c_4_k_cu_main4cuda3std3__45__cpo7crbeginE)
_ZN30_INTERNAL_f45e882c_4_k_cu_main4cuda3std3__45__cpo7crbeginE:
	.zero		1
	.type		_ZN30_INTERNAL_f45e882c_4_k_cu_main4cuda3std6ranges3__45__cpo4nextE,@object
	.size		_ZN30_INTERNAL_f45e882c_4_k_cu_main4cuda3std6ranges3__45__cpo4nextE,(_ZN30_INTERNAL_f45e882c_4_k_cu_main4cuda3std6ranges3__45__cpo4swapE - _ZN30_INTERNAL_f45e882c_4_k_cu_main4cuda3std6ranges3__45__cpo4nextE)
_ZN30_INTERNAL_f45e882c_4_k_cu_main4cuda3std6ranges3__45__cpo4nextE:
	.zero		1
	.type		_ZN30_INTERNAL_f45e882c_4_k_cu_main4cuda3std6ranges3__45__cpo4swapE,@object
	.size		_ZN30_INTERNAL_f45e882c_4_k_cu_main4cuda3std6ranges3__45__cpo4swapE,(_ZN30_INTERNAL_f45e882c_4_k_cu_main6thrust24THRUST_300001_SM_1000_NS8cuda_cub10par_nosyncE - _ZN30_INTERNAL_f45e882c_4_k_cu_main4cuda3std6ranges3__45__cpo4swapE)
_ZN30_INTERNAL_f45e882c_4_k_cu_main4cuda3std6ranges3__45__cpo4swapE:
	.zero		1
	.type		_ZN30_INTERNAL_f45e882c_4_k_cu_main6thrust24THRUST_300001_SM_1000_NS8cuda_cub10par_nosyncE,@object
	.size		_ZN30_INTERNAL_f45e882c_4_k_cu_main6thrust24THRUST_300001_SM_1000_NS8cuda_cub10par_nosyncE,(_ZN30_INTERNAL_f45e882c_4_k_cu_main6thrust24THRUST_300001_SM_1000_NS12placeholders2_9E - _ZN30_INTERNAL_f45e882c_4_k_cu_main6thrust24THRUST_300001_SM_1000_NS8cuda_cub10par_nosyncE)
_ZN30_INTERNAL_f45e882c_4_k_cu_main6thrust24THRUST_300001_SM_1000_NS8cuda_cub10par_nosyncE:
	.zero		1
	.type		_ZN30_INTERNAL_f45e882c_4_k_cu_main6thrust24THRUST_300001_SM_1000_NS12placeholders2_9E,@object
	.size		_ZN30_INTERNAL_f45e882c_4_k_cu_main6thrust24THRUST_300001_SM_1000_NS12placeholders2_9E,(_ZN30_INTERNAL_f45e882c_4_k_cu_main4cuda3std3__432_GLOBAL__N__f45e882c_4_k_cu_main6ignoreE - _ZN30_INTERNAL_f45e882c_4_k_cu_main6thrust24THRUST_300001_SM_1000_NS12placeholders2_9E)
_ZN30_INTERNAL_f45e882c_4_k_cu_main6thrust24THRUST_300001_SM_1000_NS12placeholders2_9E:
	.zero		1
	.type		_ZN30_INTERNAL_f45e882c_4_k_cu_main4cuda3std3__432_GLOBAL__N__f45e882c_4_k_cu_main6ignoreE,@object
	.size		_ZN30_INTERNAL_f45e882c_4_k_cu_main4cuda3std3__432_GLOBAL__N__f45e882c_4_k_cu_main6ignoreE,(_ZN30_INTERNAL_f45e882c_4_k_cu_main4cuda3std6ranges3__45__cpo4dataE - _ZN30_INTERNAL_f45e882c_4_k_cu_main4cuda3std3__432_GLOBAL__N__f45e882c_4_k_cu_main6ignoreE)
_ZN30_INTERNAL_f45e882c_4_k_cu_main4cuda3std3__432_GLOBAL__N__f45e882c_4_k_cu_main6ignoreE:
	.zero		1
	.type		_ZN30_INTERNAL_f45e882c_4_k_cu_main4cuda3std6ranges3__45__cpo4dataE,@object
	.size		_ZN30_INTERNAL_f45e882c_4_k_cu_main4cuda3std6ranges3__45__cpo4dataE,(_ZN30_INTERNAL_f45e882c_4_k_cu_main6thrust24THRUST_300001_SM_1000_NS12placeholders2_1E - _ZN30_INTERNAL_f45e882c_4_k_cu_main4cuda3std6ranges3__45__cpo4dataE)
_ZN30_INTERNAL_f45e882c_4_k_cu_main4cuda3std6ranges3__45__cpo4dataE:
	.zero		1
	.type		_ZN30_INTERNAL_f45e882c_4_k_cu_main6thrust24THRUST_300001_SM_1000_NS12placeholders2_1E,@object
	.size		_ZN30_INTERNAL_f45e882c_4_k_cu_main6thrust24THRUST_300001_SM_1000_NS12placeholders2_1E,(_ZN30_INTERNAL_f45e882c_4_k_cu_main4cuda3std3__45__cpo5beginE - _ZN30_INTERNAL_f45e882c_4_k_cu_main6thrust24THRUST_300001_SM_1000_NS12placeholders2_1E)
_ZN30_INTERNAL_f45e882c_4_k_cu_main6thrust24THRUST_300001_SM_1000_NS12placeholders2_1E:
	.zero		1
	.type		_ZN30_INTERNAL_f45e882c_4_k_cu_main4cuda3std3__45__cpo5beginE,@object
	.size		_ZN30_INTERNAL_f45e882c_4_k_cu_main4cuda3std3__45__cpo5beginE,(_ZN30_INTERNAL_f45e882c_4_k_cu_main4cuda3std6ranges3__45__cpo5beginE - _ZN30_INTERNAL_f45e882c_4_k_cu_main4cuda3std3__45__cpo5beginE)
_ZN30_INTERNAL_f45e882c_4_k_cu_main4cuda3std3__45__cpo5beginE:
	.zero		1
	.type		_ZN30_INTERNAL_f45e882c_4_k_cu_main4cuda3std6ranges3__45__cpo5beginE,@object
	.size		_ZN30_INTERNAL_f45e882c_4_k_cu_main4cuda3std6ranges3__45__cpo5beginE,(_ZN30_INTERNAL_f45e882c_4_k_cu_main6thrust24THRUST_300001_SM_1000_NS12placeholders2_5E - _ZN30_INTERNAL_f45e882c_4_k_cu_main4cuda3std6ranges3__45__cpo5beginE)
_ZN30_INTERNAL_f45e882c_4_k_cu_main4cuda3std6ranges3__45__cpo5beginE:
	.zero		1
	.type		_ZN30_INTERNAL_f45e882c_4_k_cu_main6thrust24THRUST_300001_SM_1000_NS12placeholders2_5E,@object
	.size		_ZN30_INTERNAL_f45e882c_4_k_cu_main6thrust24THRUST_300001_SM_1000_NS12placeholders2_5E,(_ZN30_INTERNAL_f45e882c_4_k_cu_main4cuda3std3__45__cpo6rbeginE - _ZN30_INTERNAL_f45e882c_4_k_cu_main6thrust24THRUST_300001_SM_1000_NS12placeholders2_5E)
_ZN30_INTERNAL_f45e882c_4_k_cu_main6thrust24THRUST_300001_SM_1000_NS12placeholders2_5E:
	.zero		1
	.type		_ZN30_INTERNAL_f45e882c_4_k_cu_main4cuda3std3__45__cpo6rbeginE,@object
	.size		_ZN30_INTERNAL_f45e882c_4_k_cu_main4cuda3std3__45__cpo6rbeginE,(_ZN30_INTERNAL_f45e882c_4_k_cu_main4cuda3std6ranges3__45__cpo7advanceE - _ZN30_INTERNAL_f45e882c_4_k_cu_main4cuda3std3__45__cpo6rbeginE)
_ZN30_INTERNAL_f45e882c_4_k_cu_main4cuda3std3__45__cpo6rbeginE:
	.zero		1
	.type		_ZN30_INTERNAL_f45e882c_4_k_cu_main4cuda3std6ranges3__45__cpo7advanceE,@object
	.size		_ZN30_INTERNAL_f45e882c_4_k_cu_main4cuda3std6ranges3__45__cpo7advanceE,(_ZN30_INTERNAL_f45e882c_4_k_cu_main4cuda3std3__47nulloptE - _ZN30_INTERNAL_f45e882c_4_k_cu_main4cuda3std6ranges3__45__cpo7advanceE)
_ZN30_INTERNAL_f45e882c_4_k_cu_main4cuda3std6ranges3__45__cpo7advanceE:
	.zero		1
	.type		_ZN30_INTERNAL_f45e882c_4_k_cu_main4cuda3std3__47nulloptE,@object
	.size		_ZN30_INTERNAL_f45e882c_4_k_cu_main4cuda3std3__47nulloptE,(_ZN30_INTERNAL_f45e882c_4_k_cu_main4cuda3std6ranges3__45__cpo8distanceE - _ZN30_INTERNAL_f45e882c_4_k_cu_main4cuda3std3__47nulloptE)
_ZN30_INTERNAL_f45e882c_4_k_cu_main4cuda3std3__47nulloptE:
	.zero		1
	.type		_ZN30_INTERNAL_f45e882c_4_k_cu_main4cuda3std6ranges3__45__cpo8distanceE,@object
	.size		_ZN30_INTERNAL_f45e882c_4_k_cu_main4cuda3std6ranges3__45__cpo8distanceE,(_ZN30_INTERNAL_f45e882c_4_k_cu_main6thrust24THRUST_300001_SM_1000_NS12placeholders3_10E - _ZN30_INTERNAL_f45e882c_4_k_cu_main4cuda3std6ranges3__45__cpo8distanceE)
_ZN30_INTERNAL_f45e882c_4_k_cu_main4cuda3std6ranges3__45__cpo8distanceE:
	.zero		1
	.type		_ZN30_INTERNAL_f45e882c_4_k_cu_main6thrust24THRUST_300001_SM_1000_NS12placeholders3_10E,@object
	.size		_ZN30_INTERNAL_f45e882c_4_k_cu_main6thrust24THRUST_300001_SM_1000_NS12placeholders3_10E,(_ZN30_INTERNAL_f45e882c_4_k_cu_main4cuda3std3__419piecewise_constructE - _ZN30_INTERNAL_f45e882c_4_k_cu_main6thrust24THRUST_300001_SM_1000_NS12placeholders3_10E)
_ZN30_INTERNAL_f45e882c_4_k_cu_main6thrust24THRUST_300001_SM_1000_NS12placeholders3_10E:
	.zero		1
	.type		_ZN30_INTERNAL_f45e882c_4_k_cu_main4cuda3std3__419piecewise_constructE,@object
	.size		_ZN30_INTERNAL_f45e882c_4_k_cu_main4cuda3std3__419piecewise_constructE,(_ZN30_INTERNAL_f45e882c_4_k_cu_main4cuda3std6ranges3__45__cpo5cdataE - _ZN30_INTERNAL_f45e882c_4_k_cu_main4cuda3std3__419piecewise_constructE)
_ZN30_INTERNAL_f45e882c_4_k_cu_main4cuda3std3__419piecewise_constructE:
	.zero		1
	.type		_ZN30_INTERNAL_f45e882c_4_k_cu_main4cuda3std6ranges3__45__cpo5cdataE,@object
	.size		_ZN30_INTERNAL_f45e882c_4_k_cu_main4cuda3std6ranges3__45__cpo5cdataE,(_ZN30_INTERNAL_f45e882c_4_k_cu_main6thrust24THRUST_300001_SM_1000_NS12placeholders2_2E - _ZN30_INTERNAL_f45e882c_4_k_cu_main4cuda3std6ranges3__45__cpo5cdataE)
_ZN30_INTERNAL_f45e882c_4_k_cu_main4cuda3std6ranges3__45__cpo5cdataE:
	.zero		1
	.type		_ZN30_INTERNAL_f45e882c_4_k_cu_main6thrust24THRUST_300001_SM_1000_NS12placeholders2_2E,@object
	.size		_ZN30_INTERNAL_f45e882c_4_k_cu_main6thrust24THRUST_300001_SM_1000_NS12placeholders2_2E,(_ZN30_INTERNAL_f45e882c_4_k_cu_main4cuda3std3__45__cpo3endE - _ZN30_INTERNAL_f45e882c_4_k_cu_main6thrust24THRUST_300001_SM_1000_NS12placeholders2_2E)
_ZN30_INTERNAL_f45e882c_4_k_cu_main6thrust24THRUST_300001_SM_1000_NS12placeholders2_2E:
	.zero		1
	.type		_ZN30_INTERNAL_f45e882c_4_k_cu_main4cuda3std3__45__cpo3endE,@object
	.size		_ZN30_INTERNAL_f45e882c_4_k_cu_main4cuda3std3__45__cpo3endE,(_ZN30_INTERNAL_f45e882c_4_k_cu_main4cuda3std6ranges3__45__cpo3endE - _ZN30_INTERNAL_f45e882c_4_k_cu_main4cuda3std3__45__cpo3endE)
_ZN30_INTERNAL_f45e882c_4_k_cu_main4cuda3std3__45__cpo3endE:
	.zero		1
	.type		_ZN30_INTERNAL_f45e882c_4_k_cu_main4cuda3std6ranges3__45__cpo3endE,@object
	.size		_ZN30_INTERNAL_f45e882c_4_k_cu_main4cuda3std6ranges3__45__cpo3endE,(_ZN30_INTERNAL_f45e882c_4_k_cu_main6thrust24THRUST_300001_SM_1000_NS12placeholders2_6E - _ZN30_INTERNAL_f45e882c_4_k_cu_main4cuda3std6ranges3__45__cpo3endE)
_ZN30_INTERNAL_f45e882c_4_k_cu_main4cuda3std6ranges3__45__cpo3endE:
	.zero		1
	.type		_ZN30_INTERNAL_f45e882c_4_k_cu_main6thrust24THRUST_300001_SM_1000_NS12placeholders2_6E,@object
	.size		_ZN30_INTERNAL_f45e882c_4_k_cu_main6thrust24THRUST_300001_SM_1000_NS12placeholders2_6E,(_ZN30_INTERNAL_f45e882c_4_k_cu_main4cuda3std3__45__cpo4rendE - _ZN30_INTERNAL_f45e882c_4_k_cu_main6thrust24THRUST_300001_SM_1000_NS12placeholders2_6E)
_ZN30_INTERNAL_f45e882c_4_k_cu_main6thrust24THRUST_300001_SM_1000_NS12placeholders2_6E:
	.zero		1
	.type		_ZN30_INTERNAL_f45e882c_4_k_cu_main4cuda3std3__45__cpo4rendE,@object
	.size		_ZN30_INTERNAL_f45e882c_4_k_cu_main4cuda3std3__45__cpo4rendE,(_ZN30_INTERNAL_f45e882c_4_k_cu_main4cuda3std6ranges3__45__cpo9iter_swapE - _ZN30_INTERNAL_f45e882c_4_k_cu_main4cuda3std3__45__cpo4rendE)
_ZN30_INTERNAL_f45e882c_4_k_cu_main4cuda3std3__45__cpo4rendE:
	.zero		1
	.type		_ZN30_INTERNAL_f45e882c_4_k_cu_main4cuda3std6ranges3__45__cpo9iter_swapE,@object
	.size		_ZN30_INTERNAL_f45e882c_4_k_cu_main4cuda3std6ranges3__45__cpo9iter_swapE,(_ZN30_INTERNAL_f45e882c_4_k_cu_main4cuda3std3__48unexpectE - _ZN30_INTERNAL_f45e882c_4_k_cu_main4cuda3std6ranges3__45__cpo9iter_swapE)
_ZN30_INTERNAL_f45e882c_4_k_cu_main4cuda3std6ranges3__45__cpo9iter_swapE:
	.zero		1
	.type		_ZN30_INTERNAL_f45e882c_4_k_cu_main4cuda3std3__48unexpectE,@object
	.size		_ZN30_INTERNAL_f45e882c_4_k_cu_main4cuda3std3__48unexpectE,(_ZN30_INTERNAL_f45e882c_4_k_cu_main6thrust24THRUST_300001_SM_1000_NS8cuda_cub3parE - _ZN30_INTERNAL_f45e882c_4_k_cu_main4cuda3std3__48unexpectE)
_ZN30_INTERNAL_f45e882c_4_k_cu_main4cuda3std3__48unexpectE:
	.zero		1
	.type		_ZN30_INTERNAL_f45e882c_4_k_cu_main6thrust24THRUST_300001_SM_1000_NS8cuda_cub3parE,@object
	.size		_ZN30_INTERNAL_f45e882c_4_k_cu_main6thrust24THRUST_300001_SM_1000_NS8cuda_cub3parE,(_ZN30_INTERNAL_f45e882c_4_k_cu_main6thrust24THRUST_300001_SM_1000_NS12placeholders2_4E - _ZN30_INTERNAL_f45e882c_4_k_cu_main6thrust24THRUST_300001_SM_1000_NS8cuda_cub3parE)
_ZN30_INTERNAL_f45e882c_4_k_cu_main6thrust24THRUST_300001_SM_1000_NS8cuda_cub3parE:
	.zero		1
	.type		_ZN30_INTERNAL_f45e882c_4_k_cu_main6thrust24THRUST_300001_SM_1000_NS12placeholders2_4E,@object
	.size		_ZN30_INTERNAL_f45e882c_4_k_cu_main6thrust24THRUST_300001_SM_1000_NS12placeholders2_4E,(_ZN30_INTERNAL_f45e882c_4_k_cu_main4cuda3std3__45__cpo4cendE - _ZN30_INTERNAL_f45e882c_4_k_cu_main6thrust24THRUST_300001_SM_1000_NS12placeholders2_4E)
_ZN30_INTERNAL_f45e882c_4_k_cu_main6thrust24THRUST_300001_SM_1000_NS12placeholders2_4E:
	.zero		1
	.type		_ZN30_INTERNAL_f45e882c_4_k_cu_main4cuda3std3__45__cpo4cendE,@object
	.size		_ZN30_INTERNAL_f45e882c_4_k_cu_main4cuda3std3__45__cpo4cendE,(_ZN30_INTERNAL_f45e882c_4_k_cu_main4cuda3std6ranges3__45__cpo4cendE - _ZN30_INTERNAL_f45e882c_4_k_cu_main4cuda3std3__45__cpo4cendE)
_ZN30_INTERNAL_f45e882c_4_k_cu_main4cuda3std3__45__cpo4cendE:
	.zero		1
	.type		_ZN30_INTERNAL_f45e882c_4_k_cu_main4cuda3std6ranges3__45__cpo4cendE,@object
	.size		_ZN30_INTERNAL_f45e882c_4_k_cu_main4cuda3std6ranges3__45__cpo4cendE,(_ZN30_INTERNAL_f45e882c_4_k_cu_main4cuda3std3__420unreachable_sentinelE - _ZN30_INTERNAL_f45e882c_4_k_cu_main4cuda3std6ranges3__45__cpo4cendE)
_ZN30_INTERNAL_f45e882c_4_k_cu_main4cuda3std6ranges3__45__cpo4cendE:
	.zero		1
	.type		_ZN30_INTERNAL_f45e882c_4_k_cu_main4cuda3std3__420unreachable_sentinelE,@object
	.size		_ZN30_INTERNAL_f45e882c_4_k_cu_main4cuda3std3__420unreachable_sentinelE,(_ZN30_INTERNAL_f45e882c_4_k_cu_main4cuda3std6ranges3__45__cpo5ssizeE - _ZN30_INTERNAL_f45e882c_4_k_cu_main4cuda3std3__420unreachable_sentinelE)
_ZN30_INTERNAL_f45e882c_4_k_cu_main4cuda3std3__420unreachable_sentinelE:
	.zero		1
	.type		_ZN30_INTERNAL_f45e882c_4_k_cu_main4cuda3std6ranges3__45__cpo5ssizeE,@object
	.size		_ZN30_INTERNAL_f45e882c_4_k_cu_main4cuda3std6ranges3__45__cpo5ssizeE,(_ZN30_INTERNAL_f45e882c_4_k_cu_main6thrust24THRUST_300001_SM_1000_NS12placeholders2_8E - _ZN30_INTERNAL_f45e882c_4_k_cu_main4cuda3std6ranges3__45__cpo5ssizeE)
_ZN30_INTERNAL_f45e882c_4_k_cu_main4cuda3std6ranges3__45__cpo5ssizeE:
	.zero		1
	.type		_ZN30_INTERNAL_f45e882c_4_k_cu_main6thrust24THRUST_300001_SM_1000_NS12placeholders2_8E,@object
	.size		_ZN30_INTERNAL_f45e882c_4_k_cu_main6thrust24THRUST_300001_SM_1000_NS12placeholders2_8E,(_ZN30_INTERNAL_f45e882c_4_k_cu_main4cuda3std3__45__cpo5crendE - _ZN30_INTERNAL_f45e882c_4_k_cu_main6thrust24THRUST_300001_SM_1000_NS12placeholders2_8E)
_ZN30_INTERNAL_f45e882c_4_k_cu_main6thrust24THRUST_300001_SM_1000_NS12placeholders2_8E:
	.zero		1
	.type		_ZN30_INTERNAL_f45e882c_4_k_cu_main4cuda3std3__45__cpo5crendE,@object
	.size		_ZN30_INTERNAL_f45e882c_4_k_cu_main4cuda3std3__45__cpo5crendE,(_ZN30_INTERNAL_f45e882c_4_k_cu_main4cuda3std6ranges3__45__cpo4prevE - _ZN30_INTERNAL_f45e882c_4_k_cu_main4cuda3std3__45__cpo5crendE)
_ZN30_INTERNAL_f45e882c_4_k_cu_main4cuda3std3__45__cpo5crendE:
	.zero		1
	.type		_ZN30_INTERNAL_f45e882c_4_k_cu_main4cuda3std6ranges3__45__cpo4prevE,@object
	.size		_ZN30_INTERNAL_f45e882c_4_k_cu_main4cuda3std6ranges3__45__cpo4prevE,(_ZN30_INTERNAL_f45e882c_4_k_cu_main4cuda3std6ranges3__45__cpo9iter_moveE - _ZN30_INTERNAL_f45e882c_4_k_cu_main4cuda3std6ranges3__45__cpo4prevE)
_ZN30_INTERNAL_f45e882c_4_k_cu_main4cuda3std6ranges3__45__cpo4prevE:
	.zero		1
	.type		_ZN30_INTERNAL_f45e882c_4_k_cu_main4cuda3std6ranges3__45__cpo9iter_moveE,@object
	.size		_ZN30_INTERNAL_f45e882c_4_k_cu_main4cuda3std6ranges3__45__cpo9iter_moveE,(_ZN30_INTERNAL_f45e882c_4_k_cu_main6thrust24THRUST_300001_SM_1000_NS6system6detail10sequential3seqE - _ZN30_INTERNAL_f45e882c_4_k_cu_main4cuda3std6ranges3__45__cpo9iter_moveE)
_ZN30_INTERNAL_f45e882c_4_k_cu_main4cuda3std6ranges3__45__cpo9iter_moveE:
	.zero		1
	.type		_ZN30_INTERNAL_f45e882c_4_k_cu_main6thrust24THRUST_300001_SM_1000_NS6system6detail10sequential3seqE,@object
	.size		_ZN30_INTERNAL_f45e882c_4_k_cu_main6thrust24THRUST_300001_SM_1000_NS6system6detail10sequential3seqE,(.L_31 - _ZN30_INTERNAL_f45e882c_4_k_cu_main6thrust24THRUST_300001_SM_1000_NS6system6detail10sequential3seqE)
_ZN30_INTERNAL_f45e882c_4_k_cu_main6thrust24THRUST_300001_SM_1000_NS6system6detail10sequential3seqE:
	.zero		1
.L_31:


//--------------------- .nv.constant0._ZN3cub18CUB_300001_SM_10006detail11EmptyKernelIvEEvv --------------------------
	.section	.nv.constant0._ZN3cub18CUB_300001_SM_10006detail11EmptyKernelIvEEvv,"a",@progbits
	.sectionflags	@""
	.align	4
.nv.constant0._ZN3cub18CUB_300001_SM_10006detail11EmptyKernelIvEEvv:
	.zero		896


//--------------------- SYMBOLS --------------------------

	.type		.nv.reservedSmem.offset0,@object
	.size		.nv.reservedSmem.offset0,0x4
